//
// Generated by NVIDIA NVVM Compiler
//
// Compiler Build ID: CL-36424714
// Cuda compilation tools, release 13.0, V13.0.88
// Based on NVVM 20.0.0
//

.version 9.0
.target sm_100
.address_size 64

	// .globl	_Z15MatrixMulKernelPiS_S_iii
// _ZZ15MatrixMulKernelPiS_S_iiiE4ds_A has been demoted
// _ZZ15MatrixMulKernelPiS_S_iiiE4ds_B has been demoted

.visible .entry _Z15MatrixMulKernelPiS_S_iii(
	.param .u64 .ptr .align 1 _Z15MatrixMulKernelPiS_S_iii_param_0,
	.param .u64 .ptr .align 1 _Z15MatrixMulKernelPiS_S_iii_param_1,
	.param .u64 .ptr .align 1 _Z15MatrixMulKernelPiS_S_iii_param_2,
	.param .u32 _Z15MatrixMulKernelPiS_S_iii_param_3,
	.param .u32 _Z15MatrixMulKernelPiS_S_iii_param_4,
	.param .u32 _Z15MatrixMulKernelPiS_S_iii_param_5
)
{
	.reg .pred 	%p<39>;
	.reg .b32 	%r<214>;
	.reg .b64 	%rd<36>;
	// demoted variable
	.shared .align 4 .b8 _ZZ15MatrixMulKernelPiS_S_iiiE4ds_A[64];
	// demoted variable
	.shared .align 4 .b8 _ZZ15MatrixMulKernelPiS_S_iiiE4ds_B[64];
	ld.param.u64 	%rd5, [_Z15MatrixMulKernelPiS_S_iii_param_1];
	ld.param.u32 	%r84, [_Z15MatrixMulKernelPiS_S_iii_param_3];
	ld.param.u32 	%r85, [_Z15MatrixMulKernelPiS_S_iii_param_4];
	ld.param.u32 	%r86, [_Z15MatrixMulKernelPiS_S_iii_param_5];
	cvta.to.global.u64 	%rd1, %rd5;
	mov.u32 	%r1, %tid.x;
	mov.u32 	%r2, %tid.y;
	mov.u32 	%r88, %ctaid.x;
	mov.u32 	%r89, %ntid.x;
	mov.u32 	%r90, %ctaid.y;
	mov.u32 	%r91, %ntid.y;
	mad.lo.s32 	%r3, %r88, %r89, %r1;
	mad.lo.s32 	%r4, %r90, %r91, %r2;
	setp.lt.s32 	%p1, %r85, 1;
	mov.b32 	%r213, 0;
	@%p1 bra 	$L__BB0_27;
	add.s32 	%r5, %r85, 3;
	shl.b32 	%r94, %r2, 4;
	mov.u32 	%r95, _ZZ15MatrixMulKernelPiS_S_iiiE4ds_A;
	add.s32 	%r6, %r95, %r94;
	shl.b32 	%r96, %r1, 2;
	add.s32 	%r7, %r6, %r96;
	mul.lo.s32 	%r8, %r85, %r4;
	mov.u32 	%r97, _ZZ15MatrixMulKernelPiS_S_iiiE4ds_B;
	add.s32 	%r10, %r97, %r96;
	add.s32 	%r9, %r10, %r94;
	setp.lt.u32 	%p2, %r85, 13;
	mov.b32 	%r203, 0;
	mov.u32 	%r213, %r203;
	@%p2 bra 	$L__BB0_20;
	shr.u32 	%r100, %r5, 2;
	and.b32  	%r101, %r100, 536870908;
	neg.s32 	%r192, %r101;
	add.s32 	%r102, %r2, 12;
	mad.lo.s32 	%r189, %r85, %r102, %r3;
	add.s32 	%r103, %r2, 8;
	mad.lo.s32 	%r188, %r85, %r103, %r3;
	add.s32 	%r104, %r2, 4;
	mad.lo.s32 	%r187, %r85, %r104, %r3;
	mad.lo.s32 	%r186, %r2, %r85, %r3;
	add.s32 	%r184, %r1, %r8;
	mov.b32 	%r213, 0;
	mov.b32 	%r191, 8;
	cvt.u64.u32 	%rd11, %r1;
	cvt.u64.u32 	%rd13, %r8;
	mov.u32 	%r185, %r1;
	mov.u32 	%r190, %r2;
$L__BB0_3:
	setp.ge.s32 	%p3, %r4, %r84;
	setp.ge.s32 	%p4, %r185, %r85;
	mov.b32 	%r194, 0;
	or.pred  	%p5, %p4, %p3;
	@%p5 bra 	$L__BB0_5;
	ld.param.u64 	%rd32, [_Z15MatrixMulKernelPiS_S_iii_param_0];
	cvta.to.global.u64 	%rd6, %rd32;
	mul.wide.u32 	%rd7, %r184, 4;
	add.s64 	%rd8, %rd6, %rd7;
	ld.global.u32 	%r194, [%rd8];
$L__BB0_5:
	setp.ge.s32 	%p6, %r3, %r85;
	st.shared.u32 	[%r7], %r194;
	setp.ge.s32 	%p7, %r190, %r86;
	mov.b32 	%r195, 0;
	or.pred  	%p8, %p6, %p7;
	@%p8 bra 	$L__BB0_7;
	mul.wide.s32 	%rd9, %r186, 4;
	add.s64 	%rd10, %rd1, %rd9;
	ld.global.u32 	%r195, [%rd10];
$L__BB0_7:
	ld.param.u64 	%rd33, [_Z15MatrixMulKernelPiS_S_iii_param_0];
	st.shared.u32 	[%r9], %r195;
	bar.sync 	0;
	ld.shared.u32 	%r108, [%r6];
	ld.shared.u32 	%r109, [%r10];
	mad.lo.s32 	%r110, %r109, %r108, %r213;
	ld.shared.u32 	%r111, [%r6+4];
	ld.shared.u32 	%r112, [%r10+16];
	mad.lo.s32 	%r113, %r112, %r111, %r110;
	ld.shared.u32 	%r114, [%r6+8];
	ld.shared.u32 	%r115, [%r10+32];
	mad.lo.s32 	%r116, %r115, %r114, %r113;
	ld.shared.u32 	%r117, [%r6+12];
	ld.shared.u32 	%r118, [%r10+48];
	mad.lo.s32 	%r31, %r118, %r117, %r116;
	bar.sync 	0;
	add.s32 	%r119, %r185, 4;
	setp.ge.s32 	%p10, %r119, %r85;
	add.s32 	%r120, %r191, -8;
	cvt.u64.u32 	%rd12, %r120;
	add.s64 	%rd14, %rd12, %rd11;
	add.s64 	%rd15, %rd14, %rd13;
	cvta.to.global.u64 	%rd16, %rd33;
	shl.b64 	%rd17, %rd15, 2;
	add.s64 	%rd2, %rd16, %rd17;
	mov.b32 	%r196, 0;
	or.pred  	%p11, %p10, %p3;
	@%p11 bra 	$L__BB0_9;
	ld.global.u32 	%r196, [%rd2+16];
$L__BB0_9:
	st.shared.u32 	[%r7], %r196;
	add.s32 	%r122, %r190, 4;
	setp.ge.s32 	%p13, %r122, %r86;
	mov.b32 	%r197, 0;
	or.pred  	%p14, %p6, %p13;
	@%p14 bra 	$L__BB0_11;
	mul.wide.s32 	%rd18, %r187, 4;
	add.s64 	%rd19, %rd1, %rd18;
	ld.global.u32 	%r197, [%rd19];
$L__BB0_11:
	st.shared.u32 	[%r9], %r197;
	bar.sync 	0;
	ld.shared.u32 	%r124, [%r6];
	ld.shared.u32 	%r125, [%r10];
	mad.lo.s32 	%r126, %r125, %r124, %r31;
	ld.shared.u32 	%r127, [%r6+4];
	ld.shared.u32 	%r128, [%r10+16];
	mad.lo.s32 	%r129, %r128, %r127, %r126;
	ld.shared.u32 	%r130, [%r6+8];
	ld.shared.u32 	%r131, [%r10+32];
	mad.lo.s32 	%r132, %r131, %r130, %r129;
	ld.shared.u32 	%r133, [%r6+12];
	ld.shared.u32 	%r134, [%r10+48];
	mad.lo.s32 	%r36, %r134, %r133, %r132;
	bar.sync 	0;
	add.s32 	%r135, %r185, 8;
	setp.ge.s32 	%p16, %r135, %r85;
	mov.b32 	%r198, 0;
	or.pred  	%p17, %p16, %p3;
	@%p17 bra 	$L__BB0_13;
	ld.global.u32 	%r198, [%rd2+32];
$L__BB0_13:
	st.shared.u32 	[%r7], %r198;
	add.s32 	%r137, %r190, 8;
	setp.ge.s32 	%p19, %r137, %r86;
	mov.b32 	%r199, 0;
	or.pred  	%p20, %p6, %p19;
	@%p20 bra 	$L__BB0_15;
	mul.wide.s32 	%rd20, %r188, 4;
	add.s64 	%rd21, %rd1, %rd20;
	ld.global.u32 	%r199, [%rd21];
$L__BB0_15:
	st.shared.u32 	[%r9], %r199;
	bar.sync 	0;
	ld.shared.u32 	%r139, [%r6];
	ld.shared.u32 	%r140, [%r10];
	mad.lo.s32 	%r141, %r140, %r139, %r36;
	ld.shared.u32 	%r142, [%r6+4];
	ld.shared.u32 	%r143, [%r10+16];
	mad.lo.s32 	%r144, %r143, %r142, %r141;
	ld.shared.u32 	%r145, [%r6+8];
	ld.shared.u32 	%r146, [%r10+32];
	mad.lo.s32 	%r147, %r146, %r145, %r144;
	ld.shared.u32 	%r148, [%r6+12];
	ld.shared.u32 	%r149, [%r10+48];
	mad.lo.s32 	%r41, %r149, %r148, %r147;
	bar.sync 	0;
	add.s32 	%r150, %r185, 12;
	setp.ge.s32 	%p22, %r150, %r85;
	mov.b32 	%r200, 0;
	or.pred  	%p23, %p22, %p3;
	@%p23 bra 	$L__BB0_17;
	ld.global.u32 	%r200, [%rd2+48];
$L__BB0_17:
	st.shared.u32 	[%r7], %r200;
	add.s32 	%r152, %r190, 12;
	setp.ge.s32 	%p25, %r152, %r86;
	mov.b32 	%r201, 0;
	or.pred  	%p26, %p6, %p25;
	@%p26 bra 	$L__BB0_19;
	mul.wide.s32 	%rd22, %r189, 4;
	add.s64 	%rd23, %rd1, %rd22;
	ld.global.u32 	%r201, [%rd23];
$L__BB0_19:
	add.s32 	%r153, %r85, 3;
	shr.u32 	%r154, %r153, 2;
	and.b32  	%r203, %r154, 536870908;
	st.shared.u32 	[%r9], %r201;
	bar.sync 	0;
	ld.shared.u32 	%r155, [%r6];
	ld.shared.u32 	%r156, [%r10];
	mad.lo.s32 	%r157, %r156, %r155, %r41;
	ld.shared.u32 	%r158, [%r6+4];
	ld.shared.u32 	%r159, [%r10+16];
	mad.lo.s32 	%r160, %r159, %r158, %r157;
	ld.shared.u32 	%r161, [%r6+8];
	ld.shared.u32 	%r162, [%r10+32];
	mad.lo.s32 	%r163, %r162, %r161, %r160;
	ld.shared.u32 	%r164, [%r6+12];
	ld.shared.u32 	%r165, [%r10+48];
	mad.lo.s32 	%r213, %r165, %r164, %r163;
	bar.sync 	0;
	add.s32 	%r192, %r192, 4;
	add.s32 	%r191, %r191, 16;
	add.s32 	%r190, %r190, 16;
	shl.b32 	%r166, %r85, 4;
	add.s32 	%r189, %r189, %r166;
	add.s32 	%r188, %r188, %r166;
	add.s32 	%r187, %r187, %r166;
	add.s32 	%r186, %r186, %r166;
	add.s32 	%r185, %r185, 16;
	add.s32 	%r184, %r184, 16;
	setp.ne.s32 	%p27, %r192, 0;
	@%p27 bra 	$L__BB0_3;
$L__BB0_20:
	add.s32 	%r167, %r85, 3;
	shr.u32 	%r168, %r167, 2;
	and.b32  	%r60, %r168, 3;
	setp.eq.s32 	%p28, %r60, 0;
	@%p28 bra 	$L__BB0_27;
	shl.b32 	%r169, %r203, 2;
	add.s32 	%r208, %r2, %r169;
	mad.lo.s32 	%r209, %r85, %r208, %r3;
	shl.b32 	%r63, %r85, 2;
	add.s32 	%r206, %r1, %r169;
	add.s32 	%r207, %r206, %r8;
	neg.s32 	%r205, %r60;
$L__BB0_22:
	.pragma "nounroll";
	setp.ge.s32 	%p29, %r4, %r84;
	setp.ge.s32 	%p30, %r206, %r85;
	mov.b32 	%r211, 0;
	or.pred  	%p31, %p30, %p29;
	@%p31 bra 	$L__BB0_24;
	ld.param.u64 	%rd34, [_Z15MatrixMulKernelPiS_S_iii_param_0];
	cvta.to.global.u64 	%rd24, %rd34;
	mul.wide.u32 	%rd25, %r207, 4;
	add.s64 	%rd26, %rd24, %rd25;
	ld.global.u32 	%r211, [%rd26];
$L__BB0_24:
	setp.ge.s32 	%p32, %r3, %r85;
	st.shared.u32 	[%r7], %r211;
	setp.ge.s32 	%p33, %r208, %r86;
	mov.b32 	%r212, 0;
	or.pred  	%p34, %p32, %p33;
	@%p34 bra 	$L__BB0_26;
	mul.wide.s32 	%rd27, %r209, 4;
	add.s64 	%rd28, %rd1, %rd27;
	ld.global.u32 	%r212, [%rd28];
$L__BB0_26:
	st.shared.u32 	[%r9], %r212;
	bar.sync 	0;
	ld.shared.u32 	%r172, [%r6];
	ld.shared.u32 	%r173, [%r10];
	mad.lo.s32 	%r174, %r173, %r172, %r213;
	ld.shared.u32 	%r175, [%r6+4];
	ld.shared.u32 	%r176, [%r10+16];
	mad.lo.s32 	%r177, %r176, %r175, %r174;
	ld.shared.u32 	%r178, [%r6+8];
	ld.shared.u32 	%r179, [%r10+32];
	mad.lo.s32 	%r180, %r179, %r178, %r177;
	ld.shared.u32 	%r181, [%r6+12];
	ld.shared.u32 	%r182, [%r10+48];
	mad.lo.s32 	%r213, %r182, %r181, %r180;
	bar.sync 	0;
	add.s32 	%r209, %r209, %r63;
	add.s32 	%r208, %r208, 4;
	add.s32 	%r207, %r207, 4;
	add.s32 	%r206, %r206, 4;
	add.s32 	%r205, %r205, 1;
	setp.ne.s32 	%p35, %r205, 0;
	@%p35 bra 	$L__BB0_22;
$L__BB0_27:
	setp.ge.s32 	%p36, %r3, %r85;
	setp.ge.s32 	%p37, %r4, %r84;
	or.pred  	%p38, %p36, %p37;
	@%p38 bra 	$L__BB0_29;
	ld.param.u64 	%rd35, [_Z15MatrixMulKernelPiS_S_iii_param_2];
	mad.lo.s32 	%r183, %r85, %r4, %r3;
	cvta.to.global.u64 	%rd29, %rd35;
	mul.wide.s32 	%rd30, %r183, 4;
	add.s64 	%rd31, %rd29, %rd30;
	st.global.u32 	[%rd31], %r213;
$L__BB0_29:
	ret;

}


// ===== COMPILED SASS (sm_100) =====

	.target	sm_100

	.elftype	@"ET_EXEC"


//--------------------- .note.nv.tkinfo           --------------------------
	.section	.note.nv.tkinfo,"",@"SHT_NOTE"
	.sectionflags	@"SHF_NOTE_NV_TKINFO"
	.tkinfo
        /*0018*/ 	.word	0x00000002
        /*0030*/ 	.string	""
        /*0030*/ 	.string	"ptxas"
        /*0030*/ 	.string	"Cuda compilation tools, release 13.0, V13.0.88"
        /*0030*/ 	.string	"Build cuda_13.0.r13.0/compiler.36424714_0"
        /*0030*/ 	.string	"-arch sm_100 -m 64 "



//--------------------- .note.nv.cuinfo           --------------------------
	.section	.note.nv.cuinfo,"",@"SHT_NOTE"
	.sectionflags	@"SHF_NOTE_NV_CUINFO"
        /*0018*/ 	.short	0x0002
        /*001a*/ 	.short	0x0064
        /*001c*/ 	.short	0x0082
	.zero		2


//--------------------- .nv.info                  --------------------------
	.section	.nv.info,"",@"SHT_CUDA_INFO"
	.align	4


	//----- nvinfo : EIATTR_REGCOUNT
	.align		4
        /*0000*/ 	.byte	0x04, 0x2f
        /*0002*/ 	.short	(.L_1 - .L_0)
	.align		4
.L_0:
        /*0004*/ 	.word	index@(_Z15MatrixMulKernelPiS_S_iii)
        /*0008*/ 	.word	0x00000020


	//----- nvinfo : EIATTR_FRAME_SIZE
	.align		4
.L_1:
        /*000c*/ 	.byte	0x04, 0x11
        /*000e*/ 	.short	(.L_3 - .L_2)
	.align		4
.L_2:
        /*0010*/ 	.word	index@(_Z15MatrixMulKernelPiS_S_iii)
        /*0014*/ 	.word	0x00000000


	//----- nvinfo : EIATTR_MIN_STACK_SIZE
	.align		4
.L_3:
        /*0018*/ 	.byte	0x04, 0x12
        /*001a*/ 	.short	(.L_5 - .L_4)
	.align		4
.L_4:
        /*001c*/ 	.word	index@(_Z15MatrixMulKernelPiS_S_iii)
        /*0020*/ 	.word	0x00000000
.L_5:


//--------------------- .nv.compat                --------------------------
	.section	.nv.compat,"",@"SHT_CUDA_COMPAT_INFO"
	.align	4
        /*0000*/ 	.byte	0x02, 0x09, 0x00, 0x00, 0x02, 0x02, 0x01, 0x00, 0x02, 0x05, 0x05, 0x00, 0x03, 0x07, 0x01, 0x01
        /*0010*/ 	.byte	0x02, 0x03, 0x00, 0x00, 0x02, 0x06, 0x01, 0x00, 0x04, 0x0b, 0x08, 0x00, 0x09, 0x00, 0x00, 0x00
        /*0020*/ 	.byte	0x00, 0x00, 0x00, 0x00


//--------------------- .nv.info._Z15MatrixMulKernelPiS_S_iii --------------------------
	.section	.nv.info._Z15MatrixMulKernelPiS_S_iii,"",@"SHT_CUDA_INFO"
	.sectionflags	@""
	.align	4


	//----- nvinfo : EIATTR_CUDA_API_VERSION
	.align		4
        /*0000*/ 	.byte	0x04, 0x37
        /*0002*/ 	.short	(.L_7 - .L_6)
.L_6:
        /*0004*/ 	.word	0x00000082


	//----- nvinfo : EIATTR_KPARAM_INFO
	.align		4
.L_7:
        /*0008*/ 	.byte	0x04, 0x17
        /*000a*/ 	.short	(.L_9 - .L_8)
.L_8:
        /*000c*/ 	.word	0x00000000
        /*0010*/ 	.short	0x0005
        /*0012*/ 	.short	0x0020
        /*0014*/ 	.byte	0x00, 0xf0, 0x11, 0x00


	//----- nvinfo : EIATTR_KPARAM_INFO
	.align		4
.L_9:
        /*0018*/ 	.byte	0x04, 0x17
        /*001a*/ 	.short	(.L_11 - .L_10)
.L_10:
        /*001c*/ 	.word	0x00000000
        /*0020*/ 	.short	0x0004
        /*0022*/ 	.short	0x001c
        /*0024*/ 	.byte	0x00, 0xf0, 0x11, 0x00


	//----- nvinfo : EIATTR_KPARAM_INFO
	.align		4
.L_11:
        /*0028*/ 	.byte	0x04, 0x17
        /*002a*/ 	.short	(.L_13 - .L_12)
.L_12:
        /*002c*/ 	.word	0x00000000
        /*0030*/ 	.short	0x0003
        /*0032*/ 	.short	0x0018
        /*0034*/ 	.byte	0x00, 0xf0, 0x11, 0x00


	//----- nvinfo : EIATTR_KPARAM_INFO
	.align		4
.L_13:
        /*0038*/ 	.byte	0x04, 0x17
        /*003a*/ 	.short	(.L_15 - .L_14)
.L_14:
        /*003c*/ 	.word	0x00000000
        /*0040*/ 	.short	0x0002
        /*0042*/ 	.short	0x0010
        /*0044*/ 	.byte	0x00, 0xf5, 0x21, 0x00


	//----- nvinfo : EIATTR_KPARAM_INFO
	.align		4
.L_15:
        /*0048*/ 	.byte	0x04, 0x17
        /*004a*/ 	.short	(.L_17 - .L_16)
.L_16:
        /*004c*/ 	.word	0x00000000
        /*0050*/ 	.short	0x0001
        /*0052*/ 	.short	0x0008
        /*0054*/ 	.byte	0x00, 0xf5, 0x21, 0x00


	//----- nvinfo : EIATTR_KPARAM_INFO
	.align		4
.L_17:
        /*0058*/ 	.byte	0x04, 0x17
        /*005a*/ 	.short	(.L_19 - .L_18)
.L_18:
        /*005c*/ 	.word	0x00000000
        /*0060*/ 	.short	0x0000
        /*0062*/ 	.short	0x0000
        /*0064*/ 	.byte	0x00, 0xf5, 0x21, 0x00


	//----- nvinfo : EIATTR_SPARSE_MMA_MASK
	.align		4
.L_19:
        /*0068*/ 	.byte	0x03, 0x50
        /*006a*/ 	.short	0x0000


	//----- nvinfo : EIATTR_MAXREG_COUNT
	.align		4
        /*006c*/ 	.byte	0x03, 0x1b
        /*006e*/ 	.short	0x00ff


	//----- nvinfo : EIATTR_NUM_BARRIERS
	.align		4
        /*0070*/ 	.byte	0x02, 0x4c
        /*0072*/ 	.byte	0x01
	.zero		1


	//----- nvinfo : EIATTR_MERCURY_ISA_VERSION
	.align		4
        /*0074*/ 	.byte	0x03, 0x5f
        /*0076*/ 	.short	0x0101


	//----- nvinfo : EIATTR_VRC_CTA_INIT_COUNT
	.align		4
        /*0078*/ 	.byte	0x02, 0x4a
	.zero		1
	.zero		1


	//----- nvinfo : EIATTR_EXIT_INSTR_OFFSETS
	.align		4
        /*007c*/ 	.byte	0x04, 0x1c
        /*007e*/ 	.short	(.L_21 - .L_20)


	//   ....[0]....
.L_20:
        /*0080*/ 	.word	0x00000cf0


	//   ....[1]....
        /*0084*/ 	.word	0x00000d40


	//----- nvinfo : EIATTR_CBANK_PARAM_SIZE
	.align		4
.L_21:
        /*0088*/ 	.byte	0x03, 0x19
        /*008a*/ 	.short	0x0024


	//----- nvinfo : EIATTR_PARAM_CBANK
	.align		4
        /*008c*/ 	.byte	0x04, 0x0a
        /*008e*/ 	.short	(.L_23 - .L_22)
	.align		4
.L_22:
        /*0090*/ 	.word	index@(.nv.constant0._Z15MatrixMulKernelPiS_S_iii)
        /*0094*/ 	.short	0x0380
        /*0096*/ 	.short	0x0024


	//----- nvinfo : EIATTR_SW_WAR
	.align		4
.L_23:
        /*0098*/ 	.byte	0x04, 0x36
        /*009a*/ 	.short	(.L_25 - .L_24)
.L_24:
        /*009c*/ 	.word	0x00000008
.L_25:


//--------------------- .nv.callgraph             --------------------------
	.section	.nv.callgraph,"",@"SHT_CUDA_CALLGRAPH"
	.align	4
	.sectionentsize	8
	.align		4
        /*0000*/ 	.word	0x00000000
	.align		4
        /*0004*/ 	.word	0xffffffff
	.align		4
        /*0008*/ 	.word	0x00000000
	.align		4
        /*000c*/ 	.word	0xfffffffe
	.align		4
        /*0010*/ 	.word	0x00000000
	.align		4
        /*0014*/ 	.word	0xfffffffd
	.align		4
        /*0018*/ 	.word	0x00000000
	.align		4
        /*001c*/ 	.word	0xfffffffc


//--------------------- .text._Z15MatrixMulKernelPiS_S_iii --------------------------
	.section	.text._Z15MatrixMulKernelPiS_S_iii,"ax",@progbits
	.align	128
        .global         _Z15MatrixMulKernelPiS_S_iii
        .type           _Z15MatrixMulKernelPiS_S_iii,@function
        .size           _Z15MatrixMulKernelPiS_S_iii,(.L_x_5 - _Z15MatrixMulKernelPiS_S_iii)
        .other          _Z15MatrixMulKernelPiS_S_iii,@"STO_CUDA_ENTRY STV_DEFAULT"
_Z15MatrixMulKernelPiS_S_iii:
.text._Z15MatrixMulKernelPiS_S_iii:
[----:B------:R-:W-:Y:S01]  /*0000*/  LDC R1, c[0x0][0x37c] ;  /* 0x0000df00ff017b82 */ /* 0x000fe20000000800 */
[----:B------:R-:W0:Y:S01]  /*0010*/  LDCU UR6, c[0x0][0x39c] ;  /* 0x00007380ff0677ac */ /* 0x000e220008000800 */
[----:B------:R-:W1:Y:S06]  /*0020*/  S2R R17, SR_TID.X ;  /* 0x0000000000117919 */ /* 0x000e6c0000002100 */
[----:B------:R-:W1:Y:S01]  /*0030*/  LDC R6, c[0x0][0x360] ;  /* 0x0000d800ff067b82 */ /* 0x000e620000000800 */
[----:B------:R-:W-:Y:S01]  /*0040*/  IMAD.MOV.U32 R15, RZ, RZ, RZ ;  /* 0x000000ffff0f7224 */ /* 0x000fe200078e00ff */
[----:B------:R-:W2:Y:S01]  /*0050*/  LDCU.64 UR8, c[0x0][0x358] ;  /* 0x00006b00ff0877ac */ /* 0x000ea20008000a00 */
[----:B------:R-:W3:Y:S05]  /*0060*/  S2R R19, SR_TID.Y ;  /* 0x0000000000137919 */ /* 0x000eea0000002200 */
[----:B------:R-:W1:Y:S08]  /*0070*/  S2UR UR4, SR_CTAID.X ;  /* 0x00000000000479c3 */ /* 0x000e700000002500 */
[----:B------:R-:W3:Y:S01]  /*0080*/  S2UR UR5, SR_CTAID.Y ;  /* 0x00000000000579c3 */ /* 0x000ee20000002600 */
[----:B0-----:R-:W-:-:S04]  /*0090*/  MOV R7, UR6 ;  /* 0x0000000600077c02 */ /* 0x001fc80008000f00 */
[----:B------:R-:W-:-:S03]  /*00a0*/  ISETP.GE.AND P0, PT, R7, 0x1, PT ;  /* 0x000000010700780c */ /* 0x000fc60003f06270 */
[----:B------:R-:W3:Y:S01]  /*00b0*/  LDC R0, c[0x0][0x364] ;  /* 0x0000d900ff007b82 */ /* 0x000ee20000000800 */
[----:B-1----:R-:W-:Y:S02]  /*00c0*/  IMAD R6, R6, UR4, R17 ;  /* 0x0000000406067c24 */ /* 0x002fe4000f8e0211 */
[----:B---3--:R-:W-:-:S07]  /*00d0*/  IMAD R5, R0, UR5, R19 ;  /* 0x0000000500057c24 */ /* 0x008fce000f8e0213 */
[----:B--2---:R-:W-:Y:S05]  /*00e0*/  @!P0 BRA `(.L_x_0) ;  /* 0x0000000800f48947 */ /* 0x004fea0003800000 */
[----:B------:R-:W0:Y:S01]  /*00f0*/  S2UR UR6, SR_CgaCtaId ;  /* 0x00000000000679c3 */ /* 0x000e220000008800 */
[----:B------:R-:W-:Y:S01]  /*0100*/  UMOV UR4, 0x400 ;  /* 0x0000040000047882 */ /* 0x000fe20000000000 */
[----:B------:R-:W-:Y:S01]  /*0110*/  ISETP.GE.U32.AND P0, PT, R7, 0xd, PT ;  /* 0x0000000d0700780c */ /* 0x000fe20003f06070 */
[----:B------:R-:W-:Y:S01]  /*0120*/  UIADD3 UR5, UPT, UPT, UR4, 0x40, URZ ;  /* 0x0000004004057890 */ /* 0x000fe2000fffe0ff */
[----:B------:R-:W-:Y:S02]  /*0130*/  HFMA2 R23, -RZ, RZ, 0, 0 ;  /* 0x00000000ff177431 */ /* 0x000fe400000001ff */
[----:B------:R-:W-:Y:S02]  /*0140*/  IMAD R28, R5, R7, RZ ;  /* 0x00000007051c7224 */ /* 0x000fe400078e02ff */
[----:B------:R-:W-:Y:S01]  /*0150*/  IMAD.MOV.U32 R15, RZ, RZ, RZ ;  /* 0x000000ffff0f7224 */ /* 0x000fe200078e00ff */
[----:B0-----:R-:W-:Y:S02]  /*0160*/  ULEA UR5, UR6, UR5, 0x18 ;  /* 0x0000000506057291 */ /* 0x001fe4000f8ec0ff */
[----:B------:R-:W-:-:S04]  /*0170*/  ULEA UR4, UR6, UR4, 0x18 ;  /* 0x0000000406047291 */ /* 0x000fc8000f8ec0ff */
[----:B------:R-:W-:Y:S02]  /*0180*/  LEA R3, R17, UR5, 0x2 ;  /* 0x0000000511037c11 */ /* 0x000fe4000f8e10ff */
[----:B------:R-:W-:-:S03]  /*0190*/  LEA R4, R19, UR4, 0x4 ;  /* 0x0000000413047c11 */ /* 0x000fc6000f8e20ff */
[----:B------:R-:W-:Y:S01]  /*01a0*/  IMAD R0, R19, 0x10, R3 ;  /* 0x0000001013007824 */ /* 0x000fe200078e0203 */
[----:B------:R-:W-:Y:S01]  /*01b0*/  LEA R2, R17, R4, 0x2 ;  /* 0x0000000411027211 */ /* 0x000fe200078e10ff */
[----:B------:R-:W-:Y:S06]  /*01c0*/  @!P0 BRA `(.L_x_1) ;  /* 0x0000000800048947 */ /* 0x000fec0003800000 */
[----:B------:R-:W0:Y:S01]  /*01d0*/  LDCU UR4, c[0x0][0x398] ;  /* 0x00007300ff0477ac */ /* 0x000e220008000800 */
[----:B------:R-:W-:Y:S01]  /*01e0*/  IADD3 R8, PT, PT, R7, 0x3, RZ ;  /* 0x0000000307087810 */ /* 0x000fe20007ffe0ff */
[C---:B------:R-:W-:Y:S01]  /*01f0*/  VIADD R26, R19.reuse, 0xc ;  /* 0x0000000c131a7836 */ /* 0x040fe20000000000 */
[C---:B------:R-:W-:Y:S01]  /*0200*/  IADD3 R24, PT, PT, R19.reuse, 0x8, RZ ;  /* 0x0000000813187810 */ /* 0x040fe20007ffe0ff */
[C---:B------:R-:W-:Y:S01]  /*0210*/  VIADD R16, R19.reuse, 0x4 ;  /* 0x0000000413107836 */ /* 0x040fe20000000000 */
[----:B------:R-:W-:Y:S01]  /*0220*/  SHF.R.U32.HI R8, RZ, 0x2, R8 ;  /* 0x00000002ff087819 */ /* 0x000fe20000011608 */
[--C-:B------:R-:W-:Y:S01]  /*0230*/  IMAD R26, R26, R7, R6.reuse ;  /* 0x000000071a1a7224 */ /* 0x100fe200078e0206 */
[----:B------:R-:W-:Y:S01]  /*0240*/  IADD3 R20, PT, PT, R28, R17, RZ ;  /* 0x000000111c147210 */ /* 0x000fe20007ffe0ff */
[-CC-:B------:R-:W-:Y:S01]  /*0250*/  IMAD R24, R24, R7.reuse, R6.reuse ;  /* 0x0000000718187224 */ /* 0x180fe200078e0206 */
[----:B------:R-:W-:Y:S01]  /*0260*/  LOP3.LUT R23, R8, 0x1ffffffc, RZ, 0xc0, !PT ;  /* 0x1ffffffc08177812 */ /* 0x000fe200078ec0ff */
[--C-:B------:R-:W-:Y:S01]  /*0270*/  IMAD R16, R16, R7, R6.reuse ;  /* 0x0000000710107224 */ /* 0x100fe200078e0206 */
[----:B------:R-:W-:Y:S01]  /*0280*/  MOV R22, R17 ;  /* 0x0000001100167202 */ /* 0x000fe20000000f00 */
[----:B------:R-:W-:Y:S01]  /*0290*/  IMAD R18, R19, R7, R6 ;  /* 0x0000000713127224 */ /* 0x000fe200078e0206 */
[----:B------:R-:W1:Y:S01]  /*02a0*/  LDCU UR6, c[0x0][0x3a0] ;  /* 0x00007400ff0677ac */ /* 0x000e620008000800 */
[----:B------:R-:W-:-:S02]  /*02b0*/  IMAD.MOV.U32 R15, RZ, RZ, RZ ;  /* 0x000000ffff0f7224 */ /* 0x000fc400078e00ff */
[----:B------:R-:W-:Y:S01]  /*02c0*/  IMAD.MOV R21, RZ, RZ, -R23 ;  /* 0x000000ffff157224 */ /* 0x000fe200078e0a17 */
[----:B------:R-:W2:Y:S01]  /*02d0*/  LDCU.64 UR10, c[0x0][0x380] ;  /* 0x00007000ff0a77ac */ /* 0x000ea20008000a00 */
[----:B0-----:R-:W-:Y:S01]  /*02e0*/  ISETP.GE.AND P1, PT, R5, UR4, PT ;  /* 0x0000000405007c0c */ /* 0x001fe2000bf26270 */
[----:B------:R-:W-:-:S12]  /*02f0*/  UMOV UR4, 0x8 ;  /* 0x0000000800047882 */ /* 0x000fd80000000000 */
.L_x_2:
[----:B------:R-:W0:Y:S01]  /*0300*/  LDC R7, c[0x0][0x39c] ;  /* 0x0000e700ff077b82 */ /* 0x000e220000000800 */
[----:B------:R-:W-:Y:S01]  /*0310*/  MOV R27, RZ ;  /* 0x000000ff001b7202 */ /* 0x000fe20000000f00 */
[----:B------:R-:W-:Y:S01]  /*0320*/  IMAD.MOV.U32 R29, RZ, RZ, RZ ;  /* 0x000000ffff1d7224 */ /* 0x000fe200078e00ff */
[-C--:B0-----:R-:W-:Y:S02]  /*0330*/  ISETP.GE.AND P0, PT, R6, R7.reuse, PT ;  /* 0x000000070600720c */ /* 0x081fe40003f06270 */
[----:B------:R-:W-:Y:S02]  /*0340*/  ISETP.GE.OR P2, PT, R22, R7, P1 ;  /* 0x000000071600720c */ /* 0x000fe40000f46670 */
[----:B-1----:R-:W-:-:S11]  /*0350*/  ISETP.GE.OR P3, PT, R19, UR6, P0 ;  /* 0x0000000613007c0c */ /* 0x002fd60008766670 */
[----:B------:R-:W0:Y:S08]  /*0360*/  @!P2 LDC.64 R10, c[0x0][0x380] ;  /* 0x0000e000ff0aab82 */ /* 0x000e300000000a00 */
[----:B------:R-:W1:Y:S01]  /*0370*/  @!P3 LDC.64 R8, c[0x0][0x388] ;  /* 0x0000e200ff08bb82 */ /* 0x000e620000000a00 */
[----:B0-----:R-:W-:-:S05]  /*0380*/  @!P2 IMAD.WIDE.U32 R12, R20, 0x4, R10 ;  /* 0x00000004140ca825 */ /* 0x001fca00078e000a */
[----:B------:R0:W3:Y:S01]  /*0390*/  @!P2 LDG.E R27, desc[UR8][R12.64] ;  /* 0x000000080c1ba981 */ /* 0x0000e2000c1e1900 */
[----:B-1----:R-:W-:-:S05]  /*03a0*/  @!P3 IMAD.WIDE R8, R18, 0x4, R8 ;  /* 0x000000041208b825 */ /* 0x002fca00078e0208 */
[----:B------:R-:W4:Y:S01]  /*03b0*/  @!P3 LDG.E R29, desc[UR8][R8.64] ;  /* 0x00000008081db981 */ /* 0x000f22000c1e1900 */
[----:B------:R-:W-:-:S06]  /*03c0*/  UIADD3 UR5, UPT, UPT, UR4, -0x8, URZ ;  /* 0xfffffff804057890 */ /* 0x000fcc000fffe0ff */
[----:B------:R-:W-:-:S04]  /*03d0*/  IADD3 R25, P2, P3, R28, UR5, R17 ;  /* 0x000000051c197c10 */ /* 0x000fc8000fb5e011 */
[----:B0-----:R-:W-:Y:S01]  /*03e0*/  IADD3.X R13, PT, PT, RZ, RZ, RZ, P2, P3 ;  /* 0x000000ffff0d7210 */ /* 0x001fe200017e64ff */
[----:B---3--:R-:W-:Y:S04]  /*03f0*/  STS [R2], R27 ;  /* 0x0000001b02007388 */ /* 0x008fe80000000800 */
[----:B----4-:R-:W-:Y:S01]  /*0400*/  STS [R0], R29 ;  /* 0x0000001d00007388 */ /* 0x010fe20000000800 */
[----:B------:R-:W-:Y:S06]  /*0410*/  BAR.SYNC.DEFER_BLOCKING 0x0 ;  /* 0x0000000000007b1d */ /* 0x000fec0000010000 */
[----:B------:R-:W-:Y:S04]  /*0420*/  LDS R12, [R3] ;  /* 0x00000000030c7984 */ /* 0x000fe80000000800 */
[----:B------:R-:W0:Y:S04]  /*0430*/  LDS.128 R8, [R4] ;  /* 0x0000000004087984 */ /* 0x000e280000000c00 */
[----:B------:R-:W1:Y:S01]  /*0440*/  LDS R14, [R3+0x10] ;  /* 0x00001000030e7984 */ /* 0x000e620000000800 */
[----:B0-----:R-:W-:Y:S01]  /*0450*/  IMAD R15, R8, R12, R15 ;  /* 0x0000000c080f7224 */ /* 0x001fe200078e020f */
[----:B--2---:R-:W-:-:S02]  /*0460*/  LEA R12, P2, R25, UR10, 0x2 ;  /* 0x0000000a190c7c11 */ /* 0x004fc4000f8410ff */
[----:B------:R-:W-:Y:S02]  /*0470*/  IADD3 R8, PT, PT, R22, 0x4, RZ ;  /* 0x0000000416087810 */ /* 0x000fe40007ffe0ff */
[----:B------:R-:W-:Y:S02]  /*0480*/  LEA.HI.X R13, R25, UR11, R13, 0x2, P2 ;  /* 0x0000000b190d7c11 */ /* 0x000fe400090f140d */
[----:B------:R-:W-:Y:S01]  /*0490*/  ISETP.GE.OR P2, PT, R8, R7, P1 ;  /* 0x000000070800720c */ /* 0x000fe20000f46670 */
[----:B------:R-:W-:Y:S04]  /*04a0*/  LDS R25, [R3+0x30] ;  /* 0x0000300003197984 */ /* 0x000fe80000000800 */
[----:B------:R-:W0:Y:S01]  /*04b0*/  LDS R8, [R3+0x20] ;  /* 0x0000200003087984 */ /* 0x000e220000000800 */
[----:B-1----:R-:W-:-:S02]  /*04c0*/  IMAD R9, R14, R9, R15 ;  /* 0x000000090e097224 */ /* 0x002fc400078e020f */
[----:B------:R-:W-:Y:S01]  /*04d0*/  IMAD.MOV.U32 R27, RZ, RZ, RZ ;  /* 0x000000ffff1b7224 */ /* 0x000fe200078e00ff */
[----:B------:R-:W-:Y:S06]  /*04e0*/  BAR.SYNC.DEFER_BLOCKING 0x0 ;  /* 0x0000000000007b1d */ /* 0x000fec0000010000 */
[----:B------:R-:W2:Y:S01]  /*04f0*/  @!P2 LDG.E R27, desc[UR8][R12.64+0x10] ;  /* 0x000010080c1ba981 */ /* 0x000ea2000c1e1900 */
[----:B0-----:R-:W-:Y:S01]  /*0500*/  IMAD R10, R8, R10, R9 ;  /* 0x0000000a080a7224 */ /* 0x001fe200078e0209 */
[----:B------:R-:W-:-:S04]  /*0510*/  IADD3 R8, PT, PT, R19, 0x4, RZ ;  /* 0x0000000413087810 */ /* 0x000fc80007ffe0ff */
[----:B------:R-:W-:-:S13]  /*0520*/  ISETP.GE.OR P2, PT, R8, UR6, P0 ;  /* 0x0000000608007c0c */ /* 0x000fda0008746670 */
[----:B------:R-:W0:Y:S01]  /*0530*/  @!P2 LDC.64 R8, c[0x0][0x388] ;  /* 0x0000e200ff08ab82 */ /* 0x000e220000000a00 */
[----:B------:R-:W-:Y:S02]  /*0540*/  IMAD.MOV.U32 R29, RZ, RZ, RZ ;  /* 0x000000ffff1d7224 */ /* 0x000fe400078e00ff */
[----:B0-----:R-:W-:-:S05]  /*0550*/  @!P2 IMAD.WIDE R14, R16, 0x4, R8 ;  /* 0x00000004100ea825 */ /* 0x001fca00078e0208 */
[----:B------:R0:W3:Y:S02]  /*0560*/  @!P2 LDG.E R29, desc[UR8][R14.64] ;  /* 0x000000080e1da981 */ /* 0x0000e4000c1e1900 */
[----:B0-----:R-:W-:Y:S02]  /*0570*/  IMAD R14, R25, R11, R10 ;  /* 0x0000000b190e7224 */ /* 0x001fe400078e020a */
[----:B--2---:R-:W-:Y:S04]  /*0580*/  STS [R2], R27 ;  /* 0x0000001b02007388 */ /* 0x004fe80000000800 */
[----:B---3--:R-:W-:Y:S01]  /*0590*/  STS [R0], R29 ;  /* 0x0000001d00007388 */ /* 0x008fe20000000800 */
[----:B------:R-:W-:Y:S06]  /*05a0*/  BAR.SYNC.DEFER_BLOCKING 0x0 ;  /* 0x0000000000007b1d */ /* 0x000fec0000010000 */
[----:B------:R-:W-:Y:S04]  /*05b0*/  LDS R25, [R3] ;  /* 0x0000000003197984 */ /* 0x000fe80000000800 */
[----:B------:R-:W0:Y:S02]  /*05c0*/  LDS.128 R8, [R4] ;  /* 0x0000000004087984 */ /* 0x000e240000000c00 */
[----:B0-----:R-:W-:-:S02]  /*05d0*/  IMAD R8, R8, R25, R14 ;  /* 0x0000001908087224 */ /* 0x001fc400078e020e */
[----:B------:R-:W0:Y:S01]  /*05e0*/  LDS R25, [R3+0x10] ;  /* 0x0000100003197984 */ /* 0x000e220000000800 */
[----:B------:R-:W-:-:S04]  /*05f0*/  IADD3 R27, PT, PT, R22, 0x8, RZ ;  /* 0x00000008161b7810 */ /* 0x000fc80007ffe0ff */
[----:B------:R-:W-:Y:S01]  /*0600*/  ISETP.GE.OR P2, PT, R27, R7, P1 ;  /* 0x000000071b00720c */ /* 0x000fe20000f46670 */
[----:B0-----:R-:W-:Y:S02]  /*0610*/  IMAD R9, R25, R9, R8 ;  /* 0x0000000919097224 */ /* 0x001fe400078e0208 */
[----:B------:R-:W0:Y:S04]  /*0620*/  LDS R8, [R3+0x20] ;  /* 0x0000200003087984 */ /* 0x000e280000000800 */
[----:B------:R-:W1:Y:S01]  /*0630*/  LDS R25, [R3+0x30] ;  /* 0x0000300003197984 */ /* 0x000e620000000800 */
        /* <DEDUP_REMOVED lines=10> */
[----:B-1----:R-:W-:Y:S02]  /*06e0*/  IMAD R14, R25, R11, R10 ;  /* 0x0000000b190e7224 */ /* 0x002fe400078e020a */
[----:B--2---:R-:W-:Y:S04]  /*06f0*/  STS [R2], R27 ;  /* 0x0000001b02007388 */ /* 0x004fe80000000800 */
[----:B---3--:R-:W-:Y:S01]  /*0700*/  STS [R0], R29 ;  /* 0x0000001d00007388 */ /* 0x008fe20000000800 */
[----:B------:R-:W-:Y:S06]  /*0710*/  BAR.SYNC.DEFER_BLOCKING 0x0 ;  /* 0x0000000000007b1d */ /* 0x000fec0000010000 */
[----:B------:R-:W-:Y:S04]  /*0720*/  LDS R25, [R3] ;  /* 0x0000000003197984 */ /* 0x000fe80000000800 */
[----:B------:R-:W0:Y:S02]  /*0730*/  LDS.128 R8, [R4] ;  /* 0x0000000004087984 */ /* 0x000e240000000c00 */
[----:B0-----:R-:W-:-:S02]  /*0740*/  IMAD R8, R8, R25, R14 ;  /* 0x0000001908087224 */ /* 0x001fc400078e020e */
[----:B------:R-:W0:Y:S04]  /*0750*/  LDS R25, [R3+0x10] ;  /* 0x0000100003197984 */ /* 0x000e280000000800 */
[----:B------:R-:W1:Y:S01]  /*0760*/  LDS R14, [R3+0x20] ;  /* 0x00002000030e7984 */ /* 0x000e620000000800 */
[----:B------:R-:W-:Y:S01]  /*0770*/  IADD3 R27, PT, PT, R22, 0xc, RZ ;  /* 0x0000000c161b7810 */ /* 0x000fe20007ffe0ff */
[----:B0-----:R-:W-:Y:S01]  /*0780*/  IMAD R15, R25, R9, R8 ;  /* 0x00000009190f7224 */ /* 0x001fe200078e0208 */
[----:B------:R-:W-:Y:S01]  /*0790*/  IADD3 R8, PT, PT, R19, 0xc, RZ ;  /* 0x0000000c13087810 */ /* 0x000fe20007ffe0ff */
[----:B------:R-:W0:Y:S03]  /*07a0*/  LDS R25, [R3+0x30] ;  /* 0x0000300003197984 */ /* 0x000e260000000800 */
[----:B------:R-:W-:-:S13]  /*07b0*/  ISETP.GE.OR P0, PT, R8, UR6, P0 ;  /* 0x0000000608007c0c */ /* 0x000fda0008706670 */
[----:B------:R-:W2:Y:S01]  /*07c0*/  @!P0 LDC.64 R8, c[0x0][0x388] ;  /* 0x0000e200ff088b82 */ /* 0x000ea20000000a00 */
[----:B------:R-:W-:Y:S01]  /*07d0*/  ISETP.GE.OR P2, PT, R27, R7, P1 ;  /* 0x000000071b00720c */ /* 0x000fe20000f46670 */
[----:B------:R-:W-:-:S06]  /*07e0*/  IMAD.MOV.U32 R27, RZ, RZ, RZ ;  /* 0x000000ffff1b7224 */ /* 0x000fcc00078e00ff */
[----:B------:R-:W-:Y:S01]  /*07f0*/  BAR.SYNC.DEFER_BLOCKING 0x0 ;  /* 0x0000000000007b1d */ /* 0x000fe20000010000 */
[----:B------:R-:W-:Y:S02]  /*0800*/  IMAD.MOV.U32 R29, RZ, RZ, RZ ;  /* 0x000000ffff1d7224 */ /* 0x000fe400078e00ff */
[----:B--2---:R-:W-:-:S03]  /*0810*/  @!P0 IMAD.WIDE R8, R26, 0x4, R8 ;  /* 0x000000041a088825 */ /* 0x004fc600078e0208 */
[----:B------:R-:W2:Y:S04]  /*0820*/  @!P2 LDG.E R27, desc[UR8][R12.64+0x30] ;  /* 0x000030080c1ba981 */ /* 0x000ea8000c1e1900 */
[----:B------:R-:W3:Y:S01]  /*0830*/  @!P0 LDG.E R29, desc[UR8][R8.64] ;  /* 0x00000008081d8981 */ /* 0x000ee2000c1e1900 */
[----:B-1----:R-:W-:-:S04]  /*0840*/  IMAD R10, R14, R10, R15 ;  /* 0x0000000a0e0a7224 */ /* 0x002fc800078e020f */
[----:B0-----:R-:W-:Y:S01]  /*0850*/  IMAD R25, R25, R11, R10 ;  /* 0x0000000b19197224 */ /* 0x001fe200078e020a */
[----:B------:R-:W-:-:S04]  /*0860*/  IADD3 R21, PT, PT, R21, 0x4, RZ ;  /* 0x0000000415157810 */ /* 0x000fc80007ffe0ff */
[----:B------:R-:W-:Y:S01]  /*0870*/  ISETP.NE.AND P0, PT, R21, RZ, PT ;  /* 0x000000ff1500720c */ /* 0x000fe20003f05270 */
[----:B------:R-:W-:Y:S01]  /*0880*/  UIADD3 UR4, UPT, UPT, UR4, 0x10, URZ ;  /* 0x0000001004047890 */ /* 0x000fe2000fffe0ff */
[----:B------:R-:W-:Y:S01]  /*0890*/  VIADD R22, R22, 0x10 ;  /* 0x0000001016167836 */ /* 0x000fe20000000000 */
[----:B------:R-:W-:Y:S01]  /*08a0*/  IADD3 R19, PT, PT, R19, 0x10, RZ ;  /* 0x0000001013137810 */ /* 0x000fe20007ffe0ff */
[----:B------:R-:W-:Y:S01]  /*08b0*/  VIADD R20, R20, 0x10 ;  /* 0x0000001014147836 */ /* 0x000fe20000000000 */
[C---:B------:R-:W-:Y:S01]  /*08c0*/  LEA R18, R7.reuse, R18, 0x4 ;  /* 0x0000001207127211 */ /* 0x040fe200078e20ff */
[C---:B------:R-:W-:Y:S01]  /*08d0*/  IMAD R24, R7.reuse, 0x10, R24 ;  /* 0x0000001007187824 */ /* 0x040fe200078e0218 */
[C---:B------:R-:W-:Y:S02]  /*08e0*/  LEA R16, R7.reuse, R16, 0x4 ;  /* 0x0000001007107211 */ /* 0x040fe400078e20ff */
[----:B------:R-:W-:Y:S01]  /*08f0*/  LEA R26, R7, R26, 0x4 ;  /* 0x0000001a071a7211 */ /* 0x000fe200078e20ff */
[----:B--2---:R-:W-:Y:S04]  /*0900*/  STS [R2], R27 ;  /* 0x0000001b02007388 */ /* 0x004fe80000000800 */
[----:B---3--:R-:W-:Y:S01]  /*0910*/  STS [R0], R29 ;  /* 0x0000001d00007388 */ /* 0x008fe20000000800 */
[----:B------:R-:W-:Y:S06]  /*0920*/  BAR.SYNC.DEFER_BLOCKING 0x0 ;  /* 0x0000000000007b1d */ /* 0x000fec0000010000 */
[----:B------:R-:W-:Y:S04]  /*0930*/  LDS R9, [R3] ;  /* 0x0000000003097984 */ /* 0x000fe80000000800 */
[----:B------:R-:W0:Y:S04]  /*0940*/  LDS.128 R12, [R4] ;  /* 0x00000000040c7984 */ /* 0x000e280000000c00 */
[----:B------:R-:W1:Y:S04]  /*0950*/  LDS R10, [R3+0x10] ;  /* 0x00001000030a7984 */ /* 0x000e680000000800 */
[----:B------:R-:W2:Y:S01]  /*0960*/  LDS R11, [R3+0x20] ;  /* 0x00002000030b7984 */ /* 0x000ea20000000800 */
[----:B0-----:R-:W-:-:S03]  /*0970*/  IMAD R12, R12, R9, R25 ;  /* 0x000000090c0c7224 */ /* 0x001fc600078e0219 */
[----:B------:R-:W0:Y:S01]  /*0980*/  LDS R25, [R3+0x30] ;  /* 0x0000300003197984 */ /* 0x000e220000000800 */
[----:B-1----:R-:W-:-:S04]  /*0990*/  IMAD R13, R10, R13, R12 ;  /* 0x0000000d0a0d7224 */ /* 0x002fc800078e020c */
[----:B--2---:R-:W-:-:S04]  /*09a0*/  IMAD R14, R11, R14, R13 ;  /* 0x0000000e0b0e7224 */ /* 0x004fc800078e020d */
[----:B0-----:R-:W-:Y:S01]  /*09b0*/  IMAD R15, R25, R15, R14 ;  /* 0x0000000f190f7224 */ /* 0x001fe200078e020e */
[----:B------:R-:W-:Y:S06]  /*09c0*/  BAR.SYNC.DEFER_BLOCKING 0x0 ;  /* 0x0000000000007b1d */ /* 0x000fec0000010000 */
[----:B------:R-:W-:Y:S05]  /*09d0*/  @P0 BRA `(.L_x_2) ;  /* 0xfffffff800480947 */ /* 0x000fea000383ffff */
.L_x_1:
[----:B------:R-:W-:-:S04]  /*09e0*/  IADD3 R8, PT, PT, R7, 0x3, RZ ;  /* 0x0000000307087810 */ /* 0x000fc80007ffe0ff */
[----:B------:R-:W-:-:S04]  /*09f0*/  SHF.R.U32.HI R8, RZ, 0x2, R8 ;  /* 0x00000002ff087819 */ /* 0x000fc80000011608 */
[----:B------:R-:W-:-:S13]  /*0a00*/  LOP3.LUT P0, R20, R8, 0x3, RZ, 0xc0, !PT ;  /* 0x0000000308147812 */ /* 0x000fda000780c0ff */
[----:B------:R-:W-:Y:S05]  /*0a10*/  @!P0 BRA `(.L_x_0) ;  /* 0x0000000000a88947 */ /* 0x000fea0003800000 */
[----:B------:R-:W0:Y:S01]  /*0a20*/  S2R R8, SR_TID.Y ;  /* 0x0000000000087919 */ /* 0x000e220000002200 */
[----:B------:R-:W1:Y:S01]  /*0a30*/  LDC R14, c[0x0][0x39c] ;  /* 0x0000e700ff0e7b82 */ /* 0x000e620000000800 */
[----:B------:R-:W2:Y:S01]  /*0a40*/  LDCU UR4, c[0x0][0x398] ;  /* 0x00007300ff0477ac */ /* 0x000ea20008000800 */
[----:B------:R-:W-:Y:S01]  /*0a50*/  IMAD R18, R23, 0x4, R17 ;  /* 0x0000000417127824 */ /* 0x000fe200078e0211 */
[----:B------:R-:W-:Y:S01]  /*0a60*/  IADD3 R20, PT, PT, -R20, RZ, RZ ;  /* 0x000000ff14147210 */ /* 0x000fe20007ffe1ff */
[----:B------:R-:W3:Y:S02]  /*0a70*/  LDCU UR5, c[0x0][0x3a0] ;  /* 0x00007400ff0577ac */ /* 0x000ee40008000800 */
[----:B------:R-:W-:Y:S01]  /*0a80*/  IMAD.IADD R21, R28, 0x1, R18 ;  /* 0x000000011c157824 */ /* 0x000fe200078e0212 */
[----:B--2---:R-:W-:Y:S02]  /*0a90*/  ISETP.GE.AND P1, PT, R5, UR4, PT ;  /* 0x0000000405007c0c */ /* 0x004fe4000bf26270 */
[----:B0-----:R-:W-:-:S05]  /*0aa0*/  LEA R19, R23, R8, 0x2 ;  /* 0x0000000817137211 */ /* 0x001fca00078e10ff */
[----:B---3--:R-:W-:-:S07]  /*0ab0*/  IMAD R22, R19, R7, R6 ;  /* 0x0000000713167224 */ /* 0x008fce00078e0206 */
.L_x_3:
[----:B-1----:R-:W-:Y:S01]  /*0ac0*/  MOV R7, R14 ;  /* 0x0000000e00077202 */ /* 0x002fe20000000f00 */
[----:B------:R-:W-:Y:S01]  /*0ad0*/  HFMA2 R23, -RZ, RZ, 0, 0 ;  /* 0x00000000ff177431 */ /* 0x000fe200000001ff */
[----:B------:R-:W-:Y:S01]  /*0ae0*/  ISETP.GE.AND P0, PT, R19, UR5, PT ;  /* 0x0000000513007c0c */ /* 0x000fe2000bf06270 */
[----:B------:R-:W-:Y:S01]  /*0af0*/  IMAD.MOV.U32 R25, RZ, RZ, RZ ;  /* 0x000000ffff197224 */ /* 0x000fe200078e00ff */
[-C--:B------:R-:W-:Y:S02]  /*0b00*/  ISETP.GE.OR P2, PT, R18, R7.reuse, P1 ;  /* 0x000000071200720c */ /* 0x080fe40000f46670 */
[----:B------:R-:W-:-:S11]  /*0b10*/  ISETP.GE.OR P0, PT, R6, R7, P0 ;  /* 0x000000070600720c */ /* 0x000fd60000706670 */
[----:B------:R-:W0:Y:S08]  /*0b20*/  @!P2 LDC.64 R12, c[0x0][0x380] ;  /* 0x0000e000ff0cab82 */ /* 0x000e300000000a00 */
[----:B------:R-:W1:Y:S01]  /*0b30*/  @!P0 LDC.64 R8, c[0x0][0x388] ;  /* 0x0000e200ff088b82 */ /* 0x000e620000000a00 */
[----:B0-----:R-:W-:-:S05]  /*0b40*/  @!P2 IMAD.WIDE.U32 R12, R21, 0x4, R12 ;  /* 0x00000004150ca825 */ /* 0x001fca00078e000c */
[----:B------:R-:W2:Y:S01]  /*0b50*/  @!P2 LDG.E R23, desc[UR8][R12.64] ;  /* 0x000000080c17a981 */ /* 0x000ea2000c1e1900 */
[----:B-1----:R-:W-:-:S05]  /*0b60*/  @!P0 IMAD.WIDE R16, R22, 0x4, R8 ;  /* 0x0000000416108825 */ /* 0x002fca00078e0208 */
[----:B------:R-:W3:Y:S01]  /*0b70*/  @!P0 LDG.E R25, desc[UR8][R16.64] ;  /* 0x0000000810198981 */ /* 0x000ee2000c1e1900 */
[----:B------:R-:W-:-:S04]  /*0b80*/  IADD3 R20, PT, PT, R20, 0x1, RZ ;  /* 0x0000000114147810 */ /* 0x000fc80007ffe0ff */
[----:B------:R-:W-:Y:S01]  /*0b90*/  ISETP.NE.AND P0, PT, R20, RZ, PT ;  /* 0x000000ff1400720c */ /* 0x000fe20003f05270 */
[----:B------:R-:W-:Y:S01]  /*0ba0*/  VIADD R18, R18, 0x4 ;  /* 0x0000000412127836 */ /* 0x000fe20000000000 */
[----:B------:R-:W-:Y:S02]  /*0bb0*/  IADD3 R19, PT, PT, R19, 0x4, RZ ;  /* 0x0000000413137810 */ /* 0x000fe40007ffe0ff */
[----:B------:R-:W-:Y:S02]  /*0bc0*/  IADD3 R21, PT, PT, R21, 0x4, RZ ;  /* 0x0000000415157810 */ /* 0x000fe40007ffe0ff */
[----:B------:R-:W-:Y:S01]  /*0bd0*/  LEA R22, R7, R22, 0x2 ;  /* 0x0000001607167211 */ /* 0x000fe200078e10ff */
[----:B--2---:R-:W-:Y:S04]  /*0be0*/  STS [R2], R23 ;  /* 0x0000001702007388 */ /* 0x004fe80000000800 */
[----:B---3--:R-:W-:Y:S01]  /*0bf0*/  STS [R0], R25 ;  /* 0x0000001900007388 */ /* 0x008fe20000000800 */
[----:B------:R-:W-:Y:S06]  /*0c00*/  BAR.SYNC.DEFER_BLOCKING 0x0 ;  /* 0x0000000000007b1d */ /* 0x000fec0000010000 */
[----:B------:R-:W-:Y:S04]  /*0c10*/  LDS R24, [R3] ;  /* 0x0000000003187984 */ /* 0x000fe80000000800 */
[----:B------:R-:W0:Y:S04]  /*0c20*/  LDS.128 R8, [R4] ;  /* 0x0000000004087984 */ /* 0x000e280000000c00 */
[----:B------:R-:W1:Y:S04]  /*0c30*/  LDS R26, [R3+0x10] ;  /* 0x00001000031a7984 */ /* 0x000e680000000800 */
[----:B------:R-:W2:Y:S04]  /*0c40*/  LDS R27, [R3+0x20] ;  /* 0x00002000031b7984 */ /* 0x000ea80000000800 */
[----:B------:R-:W3:Y:S01]  /*0c50*/  LDS R28, [R3+0x30] ;  /* 0x00003000031c7984 */ /* 0x000ee20000000800 */
[----:B0-----:R-:W-:-:S04]  /*0c60*/  IMAD R8, R8, R24, R15 ;  /* 0x0000001808087224 */ /* 0x001fc800078e020f */
[----:B-1----:R-:W-:-:S04]  /*0c70*/  IMAD R9, R26, R9, R8 ;  /* 0x000000091a097224 */ /* 0x002fc800078e0208 */
[----:B--2---:R-:W-:-:S04]  /*0c80*/  IMAD R10, R27, R10, R9 ;  /* 0x0000000a1b0a7224 */ /* 0x004fc800078e0209 */
[----:B---3--:R-:W-:Y:S01]  /*0c90*/  IMAD R15, R28, R11, R10 ;  /* 0x0000000b1c0f7224 */ /* 0x008fe200078e020a */
[----:B------:R-:W-:Y:S06]  /*0ca0*/  BAR.SYNC.DEFER_BLOCKING 0x0 ;  /* 0x0000000000007b1d */ /* 0x000fec0000010000 */
[----:B------:R-:W-:Y:S05]  /*0cb0*/  @P0 BRA `(.L_x_3) ;  /* 0xfffffffc00800947 */ /* 0x000fea000383ffff */
.L_x_0:
[----:B------:R-:W0:Y:S02]  /*0cc0*/  LDCU UR4, c[0x0][0x398] ;  /* 0x00007300ff0477ac */ /* 0x000e240008000800 */
[----:B0-----:R-:W-:-:S04]  /*0cd0*/  ISETP.GE.AND P0, PT, R5, UR4, PT ;  /* 0x0000000405007c0c */ /* 0x001fc8000bf06270 */
[----:B------:R-:W-:-:S13]  /*0ce0*/  ISETP.GE.OR P0, PT, R6, R7, P0 ;  /* 0x000000070600720c */ /* 0x000fda0000706670 */
[----:B------:R-:W-:Y:S05]  /*0cf0*/  @P0 EXIT ;  /* 0x000000000000094d */ /* 0x000fea0003800000 */
[----:B------:R-:W0:Y:S01]  /*0d00*/  LDC.64 R2, c[0x0][0x390] ;  /* 0x0000e400ff027b82 */ /* 0x000e220000000a00 */
[----:B------:R-:W-:-:S04]  /*0d10*/  IMAD R5, R5, R7, R6 ;  /* 0x0000000705057224 */ /* 0x000fc800078e0206 */
[----:B0-----:R-:W-:-:S05]  /*0d20*/  IMAD.WIDE R2, R5, 0x4, R2 ;  /* 0x0000000405027825 */ /* 0x001fca00078e0202 */
[----:B------:R-:W-:Y:S01]  /*0d30*/  STG.E desc[UR8][R2.64], R15 ;  /* 0x0000000f02007986 */ /* 0x000fe2000c101908 */
[----:B------:R-:W-:Y:S05]  /*0d40*/  EXIT ;  /* 0x000000000000794d */ /* 0x000fea0003800000 */
.L_x_4:
[----:B------:R-:W-:-:S00]  /*0d50*/  BRA `(.L_x_4) ;  /* 0xfffffffc00fc7947 */ /* 0x000fc0000383ffff */
[----:B------:R-:W-:-:S00]  /*0d60*/  NOP ;  /* 0x0000000000007918 */ /* 0x000fc00000000000 */
        /* <DEDUP_REMOVED lines=9> */
.L_x_5:


//--------------------- .nv.shared._Z15MatrixMulKernelPiS_S_iii --------------------------
	.section	.nv.shared._Z15MatrixMulKernelPiS_S_iii,"aw",@nobits
	.sectionflags	@""
	.align	4
.nv.shared._Z15MatrixMulKernelPiS_S_iii:
	.zero		1152


//--------------------- .nv.shared.reserved.0     --------------------------
	.section	.nv.shared.reserved.0,"aw",@nobits
	.weak		__nv_reservedSMEM_offset_0_alias
	.size		__nv_reservedSMEM_offset_0_alias, 0, 64
	.other		__nv_reservedSMEM_offset_0_alias,@"STO_CUDA_RESERVED_SHARED STV_DEFAULT"
__nv_reservedSMEM_offset_0_alias:
	.zero		0
	.zero		64


//--------------------- .nv.constant0._Z15MatrixMulKernelPiS_S_iii --------------------------
	.section	.nv.constant0._Z15MatrixMulKernelPiS_S_iii,"a",@progbits
	.sectionflags	@""
	.align	4
.nv.constant0._Z15MatrixMulKernelPiS_S_iii:
	.zero		932


//--------------------- SYMBOLS --------------------------

	.type		.nv.reservedSmem.offset0,@object
	.size		.nv.reservedSmem.offset0,0x4
	.type		.nv.reservedSmem.cap,@object
	.size		.nv.reservedSmem.cap,0x4
